	.headerflags	@"EF_CUDA_TEXMODE_UNIFIED EF_CUDA_64BIT_ADDRESS EF_CUDA_ACCELERATORS EF_CUDA_SM90 EF_CUDA_VIRTUAL_SM(EF_CUDA_SM90)"
	.elftype	@"ET_EXEC"


//--------------------- .nv.info                  --------------------------
	.section	.nv.info,"",@"SHT_CUDA_INFO"
	.align	4


	//----- nvinfo : EIATTR_REGCOUNT
	.align		4
        /*0000*/ 	.byte	0x04, 0x2f
        /*0002*/ 	.short	(.L_1 - .L_0)
	.align		4
.L_0:
        /*0004*/ 	.word	index@(triton_poi_fused_cat_1)
        /*0008*/ 	.word	0x0000000c


	//----- nvinfo : EIATTR_MIN_STACK_SIZE
	.align		4
.L_1:
        /*000c*/ 	.byte	0x04, 0x12
        /*000e*/ 	.short	(.L_3 - .L_2)
	.align		4
.L_2:
        /*0010*/ 	.word	index@(triton_poi_fused_cat_1)
        /*0014*/ 	.word	0x00000000


	//----- nvinfo : EIATTR_FRAME_SIZE
	.align		4
.L_3:
        /*0018*/ 	.byte	0x04, 0x11
        /*001a*/ 	.short	(.L_5 - .L_4)
	.align		4
.L_4:
        /*001c*/ 	.word	index@(triton_poi_fused_cat_1)
        /*0020*/ 	.word	0x00000000


	//----- nvinfo : EIATTR_MIN_STACK_SIZE
	.align		4
.L_5:
        /*0024*/ 	.byte	0x04, 0x12
        /*0026*/ 	.short	(.L_7 - .L_6)
	.align		4
.L_6:
        /*0028*/ 	.word	index@(triton_poi_fused_cat_1)
        /*002c*/ 	.word	0x00000000
.L_7:


//--------------------- .nv.info.triton_poi_fused_cat_1 --------------------------
	.section	.nv.info.triton_poi_fused_cat_1,"",@"SHT_CUDA_INFO"
	.sectionflags	@""
	.align	4


	//----- nvinfo : EIATTR_CUDA_API_VERSION
	.align		4
        /*0000*/ 	.byte	0x04, 0x37
        /*0002*/ 	.short	(.L_9 - .L_8)
.L_8:
        /*0004*/ 	.word	0x0000007c


	//----- nvinfo : EIATTR_KPARAM_INFO
	.align		4
.L_9:
        /*0008*/ 	.byte	0x04, 0x17
        /*000a*/ 	.short	(.L_11 - .L_10)
.L_10:
        /*000c*/ 	.word	0x00000000
        /*0010*/ 	.short	0x0002
        /*0012*/ 	.short	0x0010
        /*0014*/ 	.byte	0x00, 0xf0, 0x11, 0x00


	//----- nvinfo : EIATTR_KPARAM_INFO
	.align		4
.L_11:
        /*0018*/ 	.byte	0x04, 0x17
        /*001a*/ 	.short	(.L_13 - .L_12)
.L_12:
        /*001c*/ 	.word	0x00000000
        /*0020*/ 	.short	0x0001
        /*0022*/ 	.short	0x0008
        /*0024*/ 	.byte	0x00, 0xf4, 0x21, 0x00


	//----- nvinfo : EIATTR_KPARAM_INFO
	.align		4
.L_13:
        /*0028*/ 	.byte	0x04, 0x17
        /*002a*/ 	.short	(.L_15 - .L_14)
.L_14:
        /*002c*/ 	.word	0x00000000
        /*0030*/ 	.short	0x0000
        /*0032*/ 	.short	0x0000
        /*0034*/ 	.byte	0x00, 0xf4, 0x21, 0x00


	//----- nvinfo : EIATTR_SPARSE_MMA_MASK
	.align		4
.L_15:
        /*0038*/ 	.byte	0x03, 0x50
        /*003a*/ 	.short	0x0000


	//----- nvinfo : EIATTR_MAXREG_COUNT
	.align		4
        /*003c*/ 	.byte	0x03, 0x1b
        /*003e*/ 	.short	0x00ff


	//----- nvinfo : EIATTR_EXIT_INSTR_OFFSETS
	.align		4
        /*0040*/ 	.byte	0x04, 0x1c
        /*0042*/ 	.short	(.L_17 - .L_16)


	//   ....[0]....
.L_16:
        /*0044*/ 	.word	0x00000140


	//   ....[1]....
        /*0048*/ 	.word	0x00000160


	//----- nvinfo : EIATTR_REQNTID
	.align		4
.L_17:
        /*004c*/ 	.byte	0x04, 0x10
        /*004e*/ 	.short	(.L_19 - .L_18)
.L_18:
        /*0050*/ 	.word	0x00000080
        /*0054*/ 	.word	0x00000001
        /*0058*/ 	.word	0x00000001


	//----- nvinfo : EIATTR_CBANK_PARAM_SIZE
	.align		4
.L_19:
        /*005c*/ 	.byte	0x03, 0x19
        /*005e*/ 	.short	0x0014


	//----- nvinfo : EIATTR_PARAM_CBANK
	.align		4
        /*0060*/ 	.byte	0x04, 0x0a
        /*0062*/ 	.short	(.L_21 - .L_20)
	.align		4
.L_20:
        /*0064*/ 	.word	index@(.nv.constant0.triton_poi_fused_cat_1)
        /*0068*/ 	.short	0x0210
        /*006a*/ 	.short	0x0014


	//----- nvinfo : EIATTR_SW_WAR
	.align		4
.L_21:
        /*006c*/ 	.byte	0x04, 0x36
        /*006e*/ 	.short	(.L_23 - .L_22)
.L_22:
        /*0070*/ 	.word	0x00000008
.L_23:


//--------------------- .nv.callgraph             --------------------------
	.section	.nv.callgraph,"",@"SHT_CUDA_CALLGRAPH"
	.align	4
	.sectionentsize	8
	.align		4
        /*0000*/ 	.word	0x00000000
	.align		4
        /*0004*/ 	.word	0xffffffff
	.align		4
        /*0008*/ 	.word	0x00000000
	.align		4
        /*000c*/ 	.word	0xfffffffe
	.align		4
        /*0010*/ 	.word	0x00000000
	.align		4
        /*0014*/ 	.word	0xfffffffd
	.align		4
        /*0018*/ 	.word	0x00000000
	.align		4
        /*001c*/ 	.word	0xfffffffc


//--------------------- .text.triton_poi_fused_cat_1 --------------------------
	.section	.text.triton_poi_fused_cat_1,"ax",@progbits
	.align	128
        .global         triton_poi_fused_cat_1
        .type           triton_poi_fused_cat_1,@function
        .size           triton_poi_fused_cat_1,(.L_x_1 - triton_poi_fused_cat_1)
        .other          triton_poi_fused_cat_1,@"STO_CUDA_ENTRY STV_DEFAULT"
triton_poi_fused_cat_1:
.text.triton_poi_fused_cat_1:
[----:B------:R-:W0:Y:S02]  /*0000*/  LDC R1, c[0x0][0x28] ;  /* 0x00000a00ff017b82 */ /* 0x000e240000000800 */
[----:B------:R-:W1:Y:S01]  /*0010*/  S2R R0, SR_TID.X ;  /* 0x0000000000007919 */ /* 0x000e620000002100 */
[----:B------:R-:W2:Y:S01]  /*0020*/  LDC.64 R2, c[0x0][0x210] ;  /* 0x00008400ff027b82 */ /* 0x000ea20000000a00 */
[----:B------:R-:W-:Y:S01]  /*0030*/  CS2R R8, SRZ ;  /* 0x0000000000087805 */ /* 0x000fe2000001ff00 */
[----:B------:R-:W-:Y:S01]  /*0040*/  ULDC.64 UR4, c[0x0][0x208] ;  /* 0x0000820000047ab9 */ /* 0x000fe20000000a00 */
[----:B------:R-:W3:Y:S05]  /*0050*/  S2R R7, SR_CTAID.X ;  /* 0x0000000000077919 */ /* 0x000eea0000002500 */
[----:B------:R-:W4:Y:S01]  /*0060*/  LDC.64 R4, c[0x0][0x218] ;  /* 0x00008600ff047b82 */ /* 0x000f220000000a00 */
[----:B-1----:R-:W-:-:S05]  /*0070*/  IMAD.SHL.U32 R0, R0, 0x2, RZ ;  /* 0x0000000200007824 */ /* 0x002fca00078e00ff */
[----:B------:R-:W-:-:S05]  /*0080*/  LOP3.LUT R0, R0, 0xfe, RZ, 0xc0, !PT ;  /* 0x000000fe00007812 */ /* 0x000fca00078ec0ff */
[----:B---3--:R-:W-:-:S04]  /*0090*/  IMAD R7, R7, 0x100, R0 ;  /* 0x0000010007077824 */ /* 0x008fc800078e0200 */
[C---:B--2---:R-:W-:Y:S01]  /*00a0*/  IMAD.WIDE R2, R7.reuse, 0x4, R2 ;  /* 0x0000000407027825 */ /* 0x044fe200078e0202 */
[----:B------:R-:W-:-:S13]  /*00b0*/  ISETP.GE.AND P0, PT, R7, 0x100, PT ;  /* 0x000001000700780c */ /* 0x000fda0003f06270 */
[----:B------:R1:W5:Y:S01]  /*00c0*/  @!P0 LDG.E.64 R8, desc[UR4][R2.64] ;  /* 0x0000000402088981 */ /* 0x000362000c1e1b00 */
[----:B------:R-:W-:-:S04]  /*00d0*/  SHF.R.S32.HI R0, RZ, 0x1f, R7 ;  /* 0x0000001fff007819 */ /* 0x000fc80000011407 */
[----:B------:R-:W-:-:S05]  /*00e0*/  LEA.HI R0, R0, R7, RZ, 0x6 ;  /* 0x0000000700007211 */ /* 0x000fca00078f30ff */
[C---:B------:R-:W-:Y:S01]  /*00f0*/  IMAD.SHL.U32 R6, R0.reuse, 0x4, RZ ;  /* 0x0000000400067824 */ /* 0x040fe200078e00ff */
[----:B------:R-:W-:-:S04]  /*0100*/  LOP3.LUT R0, R0, 0xffffffc0, RZ, 0xc0, !PT ;  /* 0xffffffc000007812 */ /* 0x000fc800078ec0ff */
[----:B------:R-:W-:-:S04]  /*0110*/  LOP3.LUT R6, R6, 0xffffff00, RZ, 0xc0, !PT ;  /* 0xffffff0006067812 */ /* 0x000fc800078ec0ff */
[----:B------:R-:W-:-:S05]  /*0120*/  IADD3 R7, R6, R7, -R0 ;  /* 0x0000000706077210 */ /* 0x000fca0007ffe800 */
[----:B----4-:R-:W-:Y:S01]  /*0130*/  IMAD.WIDE R4, R7, 0x4, R4 ;  /* 0x0000000407047825 */ /* 0x010fe200078e0204 */
[----:B-1----:R-:W-:Y:S06]  /*0140*/  @P0 EXIT ;  /* 0x000000000000094d */ /* 0x002fec0003800000 */
[----:B-----5:R-:W-:Y:S01]  /*0150*/  STG.E.64 desc[UR4][R4.64], R8 ;  /* 0x0000000804007986 */ /* 0x020fe2000c101b04 */
[----:B------:R-:W-:Y:S05]  /*0160*/  EXIT ;  /* 0x000000000000794d */ /* 0x000fea0003800000 */
.L_x_0:
[----:B------:R-:W-:-:S00]  /*0170*/  BRA `(.L_x_0) ;  /* 0xfffffffc00fc7947 */ /* 0x000fc0000383ffff */
[----:B------:R-:W-:-:S00]  /*0180*/  NOP ;  /* 0x0000000000007918 */ /* 0x000fc00000000000 */
[----:B------:R-:W-:-:S00]  /*0190*/  NOP ;  /* 0x0000000000007918 */ /* 0x000fc00000000000 */
[----:B------:R-:W-:-:S00]  /*01a0*/  NOP ;  /* 0x0000000000007918 */ /* 0x000fc00000000000 */
[----:B------:R-:W-:-:S00]  /*01b0*/  NOP ;  /* 0x0000000000007918 */ /* 0x000fc00000000000 */
[----:B------:R-:W-:-:S00]  /*01c0*/  NOP ;  /* 0x0000000000007918 */ /* 0x000fc00000000000 */
[----:B------:R-:W-:-:S00]  /*01d0*/  NOP ;  /* 0x0000000000007918 */ /* 0x000fc00000000000 */
[----:B------:R-:W-:-:S00]  /*01e0*/  NOP ;  /* 0x0000000000007918 */ /* 0x000fc00000000000 */
[----:B------:R-:W-:-:S00]  /*01f0*/  NOP ;  /* 0x0000000000007918 */ /* 0x000fc00000000000 */
.L_x_1:


//--------------------- .nv.constant0.triton_poi_fused_cat_1 --------------------------
	.section	.nv.constant0.triton_poi_fused_cat_1,"a",@progbits
	.sectionflags	@""
	.align	4
.nv.constant0.triton_poi_fused_cat_1:
	.zero		548
